//
// Generated by NVIDIA NVVM Compiler
//
// Compiler Build ID: CL-36424714
// Cuda compilation tools, release 13.0, V13.0.88
// Based on NVVM 20.0.0
//

.version 9.0
.target sm_100
.address_size 64

	// .globl	_Z20TiledMatrixMulKernelPdS_S_i
// _ZZ20TiledMatrixMulKernelPdS_S_iE4ds_M has been demoted
// _ZZ20TiledMatrixMulKernelPdS_S_iE4ds_N has been demoted

.visible .entry _Z20TiledMatrixMulKernelPdS_S_i(
	.param .u64 .ptr .align 1 _Z20TiledMatrixMulKernelPdS_S_i_param_0,
	.param .u64 .ptr .align 1 _Z20TiledMatrixMulKernelPdS_S_i_param_1,
	.param .u64 .ptr .align 1 _Z20TiledMatrixMulKernelPdS_S_i_param_2,
	.param .u32 _Z20TiledMatrixMulKernelPdS_S_i_param_3
)
{
	.reg .pred 	%p<8>;
	.reg .b32 	%r<119>;
	.reg .b64 	%rd<40>;
	.reg .b64 	%fd<368>;
	// demoted variable
	.shared .align 8 .b8 _ZZ20TiledMatrixMulKernelPdS_S_iE4ds_M[2048];
	// demoted variable
	.shared .align 8 .b8 _ZZ20TiledMatrixMulKernelPdS_S_iE4ds_N[2048];
	ld.param.u32 	%r29, [_Z20TiledMatrixMulKernelPdS_S_i_param_3];
	mov.u32 	%r30, %ctaid.x;
	mov.u32 	%r31, %ctaid.y;
	mov.u32 	%r1, %tid.x;
	mov.u32 	%r2, %tid.y;
	shl.b32 	%r32, %r31, 4;
	add.s32 	%r3, %r32, %r2;
	shl.b32 	%r4, %r30, 4;
	shr.s32 	%r33, %r29, 31;
	shr.u32 	%r34, %r33, 28;
	add.s32 	%r35, %r29, %r34;
	shr.s32 	%r5, %r35, 4;
	setp.lt.s32 	%p1, %r29, 16;
	mov.f64 	%fd367, 0d0000000000000000;
	@%p1 bra 	$L__BB0_9;
	mad.lo.s32 	%r115, %r29, %r3, %r1;
	add.s32 	%r37, %r5, -1;
	setp.lt.u32 	%p2, %r37, 3;
	mov.f64 	%fd367, 0d0000000000000000;
	mov.b32 	%r118, 0;
	@%p2 bra 	$L__BB0_4;
	and.b32  	%r118, %r5, 134217724;
	neg.s32 	%r116, %r118;
	add.s32 	%r39, %r2, 48;
	mad.lo.s32 	%r40, %r29, %r39, %r1;
	add.s32 	%r114, %r40, %r4;
	add.s32 	%r41, %r2, 32;
	mad.lo.s32 	%r42, %r29, %r41, %r1;
	add.s32 	%r113, %r42, %r4;
	add.s32 	%r43, %r2, 16;
	mad.lo.s32 	%r44, %r29, %r43, %r1;
	add.s32 	%r112, %r44, %r4;
	mad.lo.s32 	%r45, %r2, %r29, %r1;
	add.s32 	%r111, %r45, %r4;
	mov.f64 	%fd367, 0d0000000000000000;
$L__BB0_3:
	.pragma "nounroll";
	ld.param.u64 	%rd36, [_Z20TiledMatrixMulKernelPdS_S_i_param_1];
	ld.param.u64 	%rd33, [_Z20TiledMatrixMulKernelPdS_S_i_param_0];
	cvta.to.global.u64 	%rd4, %rd33;
	mul.wide.s32 	%rd5, %r115, 8;
	add.s64 	%rd6, %rd4, %rd5;
	ld.global.f64 	%fd14, [%rd6];
	shl.b32 	%r48, %r2, 7;
	mov.u32 	%r49, _ZZ20TiledMatrixMulKernelPdS_S_iE4ds_M;
	add.s32 	%r50, %r49, %r48;
	shl.b32 	%r51, %r1, 3;
	add.s32 	%r52, %r50, %r51;
	st.shared.f64 	[%r52], %fd14;
	cvta.to.global.u64 	%rd7, %rd36;
	mul.wide.u32 	%rd8, %r111, 8;
	add.s64 	%rd9, %rd7, %rd8;
	ld.global.f64 	%fd15, [%rd9];
	mov.u32 	%r53, _ZZ20TiledMatrixMulKernelPdS_S_iE4ds_N;
	add.s32 	%r54, %r53, %r51;
	add.s32 	%r55, %r54, %r48;
	st.shared.f64 	[%r55], %fd15;
	bar.sync 	0;
	ld.shared.f64 	%fd16, [%r50];
	ld.shared.f64 	%fd17, [%r54];
	fma.rn.f64 	%fd18, %fd16, %fd17, %fd367;
	ld.shared.f64 	%fd19, [%r50+8];
	ld.shared.f64 	%fd20, [%r54+128];
	fma.rn.f64 	%fd21, %fd19, %fd20, %fd18;
	ld.shared.f64 	%fd22, [%r50+16];
	ld.shared.f64 	%fd23, [%r54+256];
	fma.rn.f64 	%fd24, %fd22, %fd23, %fd21;
	ld.shared.f64 	%fd25, [%r50+24];
	ld.shared.f64 	%fd26, [%r54+384];
	fma.rn.f64 	%fd27, %fd25, %fd26, %fd24;
	ld.shared.f64 	%fd28, [%r50+32];
	ld.shared.f64 	%fd29, [%r54+512];
	fma.rn.f64 	%fd30, %fd28, %fd29, %fd27;
	ld.shared.f64 	%fd31, [%r50+40];
	ld.shared.f64 	%fd32, [%r54+640];
	fma.rn.f64 	%fd33, %fd31, %fd32, %fd30;
	ld.shared.f64 	%fd34, [%r50+48];
	ld.shared.f64 	%fd35, [%r54+768];
	fma.rn.f64 	%fd36, %fd34, %fd35, %fd33;
	ld.shared.f64 	%fd37, [%r50+56];
	ld.shared.f64 	%fd38, [%r54+896];
	fma.rn.f64 	%fd39, %fd37, %fd38, %fd36;
	ld.shared.f64 	%fd40, [%r50+64];
	ld.shared.f64 	%fd41, [%r54+1024];
	fma.rn.f64 	%fd42, %fd40, %fd41, %fd39;
	ld.shared.f64 	%fd43, [%r50+72];
	ld.shared.f64 	%fd44, [%r54+1152];
	fma.rn.f64 	%fd45, %fd43, %fd44, %fd42;
	ld.shared.f64 	%fd46, [%r50+80];
	ld.shared.f64 	%fd47, [%r54+1280];
	fma.rn.f64 	%fd48, %fd46, %fd47, %fd45;
	ld.shared.f64 	%fd49, [%r50+88];
	ld.shared.f64 	%fd50, [%r54+1408];
	fma.rn.f64 	%fd51, %fd49, %fd50, %fd48;
	ld.shared.f64 	%fd52, [%r50+96];
	ld.shared.f64 	%fd53, [%r54+1536];
	fma.rn.f64 	%fd54, %fd52, %fd53, %fd51;
	ld.shared.f64 	%fd55, [%r50+104];
	ld.shared.f64 	%fd56, [%r54+1664];
	fma.rn.f64 	%fd57, %fd55, %fd56, %fd54;
	ld.shared.f64 	%fd58, [%r50+112];
	ld.shared.f64 	%fd59, [%r54+1792];
	fma.rn.f64 	%fd60, %fd58, %fd59, %fd57;
	ld.shared.f64 	%fd61, [%r50+120];
	ld.shared.f64 	%fd62, [%r54+1920];
	fma.rn.f64 	%fd63, %fd61, %fd62, %fd60;
	bar.sync 	0;
	ld.global.f64 	%fd64, [%rd6+128];
	st.shared.f64 	[%r52], %fd64;
	mul.wide.u32 	%rd10, %r112, 8;
	add.s64 	%rd11, %rd7, %rd10;
	ld.global.f64 	%fd65, [%rd11];
	st.shared.f64 	[%r55], %fd65;
	bar.sync 	0;
	ld.shared.f64 	%fd66, [%r50];
	ld.shared.f64 	%fd67, [%r54];
	fma.rn.f64 	%fd68, %fd66, %fd67, %fd63;
	ld.shared.f64 	%fd69, [%r50+8];
	ld.shared.f64 	%fd70, [%r54+128];
	fma.rn.f64 	%fd71, %fd69, %fd70, %fd68;
	ld.shared.f64 	%fd72, [%r50+16];
	ld.shared.f64 	%fd73, [%r54+256];
	fma.rn.f64 	%fd74, %fd72, %fd73, %fd71;
	ld.shared.f64 	%fd75, [%r50+24];
	ld.shared.f64 	%fd76, [%r54+384];
	fma.rn.f64 	%fd77, %fd75, %fd76, %fd74;
	ld.shared.f64 	%fd78, [%r50+32];
	ld.shared.f64 	%fd79, [%r54+512];
	fma.rn.f64 	%fd80, %fd78, %fd79, %fd77;
	ld.shared.f64 	%fd81, [%r50+40];
	ld.shared.f64 	%fd82, [%r54+640];
	fma.rn.f64 	%fd83, %fd81, %fd82, %fd80;
	ld.shared.f64 	%fd84, [%r50+48];
	ld.shared.f64 	%fd85, [%r54+768];
	fma.rn.f64 	%fd86, %fd84, %fd85, %fd83;
	ld.shared.f64 	%fd87, [%r50+56];
	ld.shared.f64 	%fd88, [%r54+896];
	fma.rn.f64 	%fd89, %fd87, %fd88, %fd86;
	ld.shared.f64 	%fd90, [%r50+64];
	ld.shared.f64 	%fd91, [%r54+1024];
	fma.rn.f64 	%fd92, %fd90, %fd91, %fd89;
	ld.shared.f64 	%fd93, [%r50+72];
	ld.shared.f64 	%fd94, [%r54+1152];
	fma.rn.f64 	%fd95, %fd93, %fd94, %fd92;
	ld.shared.f64 	%fd96, [%r50+80];
	ld.shared.f64 	%fd97, [%r54+1280];
	fma.rn.f64 	%fd98, %fd96, %fd97, %fd95;
	ld.shared.f64 	%fd99, [%r50+88];
	ld.shared.f64 	%fd100, [%r54+1408];
	fma.rn.f64 	%fd101, %fd99, %fd100, %fd98;
	ld.shared.f64 	%fd102, [%r50+96];
	ld.shared.f64 	%fd103, [%r54+1536];
	fma.rn.f64 	%fd104, %fd102, %fd103, %fd101;
	ld.shared.f64 	%fd105, [%r50+104];
	ld.shared.f64 	%fd106, [%r54+1664];
	fma.rn.f64 	%fd107, %fd105, %fd106, %fd104;
	ld.shared.f64 	%fd108, [%r50+112];
	ld.shared.f64 	%fd109, [%r54+1792];
	fma.rn.f64 	%fd110, %fd108, %fd109, %fd107;
	ld.shared.f64 	%fd111, [%r50+120];
	ld.shared.f64 	%fd112, [%r54+1920];
	fma.rn.f64 	%fd113, %fd111, %fd112, %fd110;
	bar.sync 	0;
	ld.global.f64 	%fd114, [%rd6+256];
	st.shared.f64 	[%r52], %fd114;
	mul.wide.u32 	%rd12, %r113, 8;
	add.s64 	%rd13, %rd7, %rd12;
	ld.global.f64 	%fd115, [%rd13];
	st.shared.f64 	[%r55], %fd115;
	bar.sync 	0;
	ld.shared.f64 	%fd116, [%r50];
	ld.shared.f64 	%fd117, [%r54];
	fma.rn.f64 	%fd118, %fd116, %fd117, %fd113;
	ld.shared.f64 	%fd119, [%r50+8];
	ld.shared.f64 	%fd120, [%r54+128];
	fma.rn.f64 	%fd121, %fd119, %fd120, %fd118;
	ld.shared.f64 	%fd122, [%r50+16];
	ld.shared.f64 	%fd123, [%r54+256];
	fma.rn.f64 	%fd124, %fd122, %fd123, %fd121;
	ld.shared.f64 	%fd125, [%r50+24];
	ld.shared.f64 	%fd126, [%r54+384];
	fma.rn.f64 	%fd127, %fd125, %fd126, %fd124;
	ld.shared.f64 	%fd128, [%r50+32];
	ld.shared.f64 	%fd129, [%r54+512];
	fma.rn.f64 	%fd130, %fd128, %fd129, %fd127;
	ld.shared.f64 	%fd131, [%r50+40];
	ld.shared.f64 	%fd132, [%r54+640];
	fma.rn.f64 	%fd133, %fd131, %fd132, %fd130;
	ld.shared.f64 	%fd134, [%r50+48];
	ld.shared.f64 	%fd135, [%r54+768];
	fma.rn.f64 	%fd136, %fd134, %fd135, %fd133;
	ld.shared.f64 	%fd137, [%r50+56];
	ld.shared.f64 	%fd138, [%r54+896];
	fma.rn.f64 	%fd139, %fd137, %fd138, %fd136;
	ld.shared.f64 	%fd140, [%r50+64];
	ld.shared.f64 	%fd141, [%r54+1024];
	fma.rn.f64 	%fd142, %fd140, %fd141, %fd139;
	ld.shared.f64 	%fd143, [%r50+72];
	ld.shared.f64 	%fd144, [%r54+1152];
	fma.rn.f64 	%fd145, %fd143, %fd144, %fd142;
	ld.shared.f64 	%fd146, [%r50+80];
	ld.shared.f64 	%fd147, [%r54+1280];
	fma.rn.f64 	%fd148, %fd146, %fd147, %fd145;
	ld.shared.f64 	%fd149, [%r50+88];
	ld.shared.f64 	%fd150, [%r54+1408];
	fma.rn.f64 	%fd151, %fd149, %fd150, %fd148;
	ld.shared.f64 	%fd152, [%r50+96];
	ld.shared.f64 	%fd153, [%r54+1536];
	fma.rn.f64 	%fd154, %fd152, %fd153, %fd151;
	ld.shared.f64 	%fd155, [%r50+104];
	ld.shared.f64 	%fd156, [%r54+1664];
	fma.rn.f64 	%fd157, %fd155, %fd156, %fd154;
	ld.shared.f64 	%fd158, [%r50+112];
	ld.shared.f64 	%fd159, [%r54+1792];
	fma.rn.f64 	%fd160, %fd158, %fd159, %fd157;
	ld.shared.f64 	%fd161, [%r50+120];
	ld.shared.f64 	%fd162, [%r54+1920];
	fma.rn.f64 	%fd163, %fd161, %fd162, %fd160;
	bar.sync 	0;
	ld.global.f64 	%fd164, [%rd6+384];
	st.shared.f64 	[%r52], %fd164;
	mul.wide.u32 	%rd14, %r114, 8;
	add.s64 	%rd15, %rd7, %rd14;
	ld.global.f64 	%fd165, [%rd15];
	st.shared.f64 	[%r55], %fd165;
	bar.sync 	0;
	ld.shared.f64 	%fd166, [%r50];
	ld.shared.f64 	%fd167, [%r54];
	fma.rn.f64 	%fd168, %fd166, %fd167, %fd163;
	ld.shared.f64 	%fd169, [%r50+8];
	ld.shared.f64 	%fd170, [%r54+128];
	fma.rn.f64 	%fd171, %fd169, %fd170, %fd168;
	ld.shared.f64 	%fd172, [%r50+16];
	ld.shared.f64 	%fd173, [%r54+256];
	fma.rn.f64 	%fd174, %fd172, %fd173, %fd171;
	ld.shared.f64 	%fd175, [%r50+24];
	ld.shared.f64 	%fd176, [%r54+384];
	fma.rn.f64 	%fd177, %fd175, %fd176, %fd174;
	ld.shared.f64 	%fd178, [%r50+32];
	ld.shared.f64 	%fd179, [%r54+512];
	fma.rn.f64 	%fd180, %fd178, %fd179, %fd177;
	ld.shared.f64 	%fd181, [%r50+40];
	ld.shared.f64 	%fd182, [%r54+640];
	fma.rn.f64 	%fd183, %fd181, %fd182, %fd180;
	ld.shared.f64 	%fd184, [%r50+48];
	ld.shared.f64 	%fd185, [%r54+768];
	fma.rn.f64 	%fd186, %fd184, %fd185, %fd183;
	ld.shared.f64 	%fd187, [%r50+56];
	ld.shared.f64 	%fd188, [%r54+896];
	fma.rn.f64 	%fd189, %fd187, %fd188, %fd186;
	ld.shared.f64 	%fd190, [%r50+64];
	ld.shared.f64 	%fd191, [%r54+1024];
	fma.rn.f64 	%fd192, %fd190, %fd191, %fd189;
	ld.shared.f64 	%fd193, [%r50+72];
	ld.shared.f64 	%fd194, [%r54+1152];
	fma.rn.f64 	%fd195, %fd193, %fd194, %fd192;
	ld.shared.f64 	%fd196, [%r50+80];
	ld.shared.f64 	%fd197, [%r54+1280];
	fma.rn.f64 	%fd198, %fd196, %fd197, %fd195;
	ld.shared.f64 	%fd199, [%r50+88];
	ld.shared.f64 	%fd200, [%r54+1408];
	fma.rn.f64 	%fd201, %fd199, %fd200, %fd198;
	ld.shared.f64 	%fd202, [%r50+96];
	ld.shared.f64 	%fd203, [%r54+1536];
	fma.rn.f64 	%fd204, %fd202, %fd203, %fd201;
	ld.shared.f64 	%fd205, [%r50+104];
	ld.shared.f64 	%fd206, [%r54+1664];
	fma.rn.f64 	%fd207, %fd205, %fd206, %fd204;
	ld.shared.f64 	%fd208, [%r50+112];
	ld.shared.f64 	%fd209, [%r54+1792];
	fma.rn.f64 	%fd210, %fd208, %fd209, %fd207;
	ld.shared.f64 	%fd211, [%r50+120];
	ld.shared.f64 	%fd212, [%r54+1920];
	fma.rn.f64 	%fd367, %fd211, %fd212, %fd210;
	bar.sync 	0;
	add.s32 	%r116, %r116, 4;
	add.s32 	%r115, %r115, 64;
	shl.b32 	%r56, %r29, 6;
	add.s32 	%r114, %r114, %r56;
	add.s32 	%r113, %r113, %r56;
	add.s32 	%r112, %r112, %r56;
	add.s32 	%r111, %r111, %r56;
	setp.ne.s32 	%p3, %r116, 0;
	@%p3 bra 	$L__BB0_3;
$L__BB0_4:
	and.b32  	%r26, %r5, 3;
	setp.eq.s32 	%p4, %r26, 0;
	@%p4 bra 	$L__BB0_9;
	setp.eq.s32 	%p5, %r26, 1;
	@%p5 bra 	$L__BB0_7;
	ld.param.u64 	%rd37, [_Z20TiledMatrixMulKernelPdS_S_i_param_1];
	ld.param.u64 	%rd34, [_Z20TiledMatrixMulKernelPdS_S_i_param_0];
	shl.b32 	%r57, %r118, 4;
	mad.lo.s32 	%r63, %r29, %r3, %r1;
	add.s32 	%r64, %r63, %r57;
	cvta.to.global.u64 	%rd16, %rd34;
	mul.wide.s32 	%rd17, %r64, 8;
	add.s64 	%rd18, %rd16, %rd17;
	ld.global.f64 	%fd214, [%rd18];
	shl.b32 	%r65, %r2, 7;
	mov.u32 	%r66, _ZZ20TiledMatrixMulKernelPdS_S_iE4ds_M;
	add.s32 	%r67, %r66, %r65;
	shl.b32 	%r68, %r1, 3;
	add.s32 	%r69, %r67, %r68;
	st.shared.f64 	[%r69], %fd214;
	add.s32 	%r70, %r57, %r2;
	mov.u32 	%r71, %ctaid.x;
	shl.b32 	%r72, %r71, 4;
	add.s32 	%r73, %r72, %r1;
	mad.lo.s32 	%r74, %r70, %r29, %r73;
	cvta.to.global.u64 	%rd19, %rd37;
	mul.wide.u32 	%rd20, %r74, 8;
	add.s64 	%rd21, %rd19, %rd20;
	ld.global.f64 	%fd215, [%rd21];
	mov.u32 	%r75, _ZZ20TiledMatrixMulKernelPdS_S_iE4ds_N;
	add.s32 	%r76, %r75, %r68;
	add.s32 	%r77, %r76, %r65;
	st.shared.f64 	[%r77], %fd215;
	bar.sync 	0;
	ld.shared.f64 	%fd216, [%r67];
	ld.shared.f64 	%fd217, [%r76];
	fma.rn.f64 	%fd218, %fd216, %fd217, %fd367;
	ld.shared.f64 	%fd219, [%r67+8];
	ld.shared.f64 	%fd220, [%r76+128];
	fma.rn.f64 	%fd221, %fd219, %fd220, %fd218;
	ld.shared.f64 	%fd222, [%r67+16];
	ld.shared.f64 	%fd223, [%r76+256];
	fma.rn.f64 	%fd224, %fd222, %fd223, %fd221;
	ld.shared.f64 	%fd225, [%r67+24];
	ld.shared.f64 	%fd226, [%r76+384];
	fma.rn.f64 	%fd227, %fd225, %fd226, %fd224;
	ld.shared.f64 	%fd228, [%r67+32];
	ld.shared.f64 	%fd229, [%r76+512];
	fma.rn.f64 	%fd230, %fd228, %fd229, %fd227;
	ld.shared.f64 	%fd231, [%r67+40];
	ld.shared.f64 	%fd232, [%r76+640];
	fma.rn.f64 	%fd233, %fd231, %fd232, %fd230;
	ld.shared.f64 	%fd234, [%r67+48];
	ld.shared.f64 	%fd235, [%r76+768];
	fma.rn.f64 	%fd236, %fd234, %fd235, %fd233;
	ld.shared.f64 	%fd237, [%r67+56];
	ld.shared.f64 	%fd238, [%r76+896];
	fma.rn.f64 	%fd239, %fd237, %fd238, %fd236;
	ld.shared.f64 	%fd240, [%r67+64];
	ld.shared.f64 	%fd241, [%r76+1024];
	fma.rn.f64 	%fd242, %fd240, %fd241, %fd239;
	ld.shared.f64 	%fd243, [%r67+72];
	ld.shared.f64 	%fd244, [%r76+1152];
	fma.rn.f64 	%fd245, %fd243, %fd244, %fd242;
	ld.shared.f64 	%fd246, [%r67+80];
	ld.shared.f64 	%fd247, [%r76+1280];
	fma.rn.f64 	%fd248, %fd246, %fd247, %fd245;
	ld.shared.f64 	%fd249, [%r67+88];
	ld.shared.f64 	%fd250, [%r76+1408];
	fma.rn.f64 	%fd251, %fd249, %fd250, %fd248;
	ld.shared.f64 	%fd252, [%r67+96];
	ld.shared.f64 	%fd253, [%r76+1536];
	fma.rn.f64 	%fd254, %fd252, %fd253, %fd251;
	ld.shared.f64 	%fd255, [%r67+104];
	ld.shared.f64 	%fd256, [%r76+1664];
	fma.rn.f64 	%fd257, %fd255, %fd256, %fd254;
	ld.shared.f64 	%fd258, [%r67+112];
	ld.shared.f64 	%fd259, [%r76+1792];
	fma.rn.f64 	%fd260, %fd258, %fd259, %fd257;
	ld.shared.f64 	%fd261, [%r67+120];
	ld.shared.f64 	%fd262, [%r76+1920];
	fma.rn.f64 	%fd263, %fd261, %fd262, %fd260;
	bar.sync 	0;
	ld.global.f64 	%fd264, [%rd18+128];
	st.shared.f64 	[%r69], %fd264;
	add.s32 	%r78, %r70, 16;
	mad.lo.s32 	%r79, %r78, %r29, %r73;
	mul.wide.u32 	%rd22, %r79, 8;
	add.s64 	%rd23, %rd19, %rd22;
	ld.global.f64 	%fd265, [%rd23];
	st.shared.f64 	[%r77], %fd265;
	bar.sync 	0;
	ld.shared.f64 	%fd266, [%r67];
	ld.shared.f64 	%fd267, [%r76];
	fma.rn.f64 	%fd268, %fd266, %fd267, %fd263;
	ld.shared.f64 	%fd269, [%r67+8];
	ld.shared.f64 	%fd270, [%r76+128];
	fma.rn.f64 	%fd271, %fd269, %fd270, %fd268;
	ld.shared.f64 	%fd272, [%r67+16];
	ld.shared.f64 	%fd273, [%r76+256];
	fma.rn.f64 	%fd274, %fd272, %fd273, %fd271;
	ld.shared.f64 	%fd275, [%r67+24];
	ld.shared.f64 	%fd276, [%r76+384];
	fma.rn.f64 	%fd277, %fd275, %fd276, %fd274;
	ld.shared.f64 	%fd278, [%r67+32];
	ld.shared.f64 	%fd279, [%r76+512];
	fma.rn.f64 	%fd280, %fd278, %fd279, %fd277;
	ld.shared.f64 	%fd281, [%r67+40];
	ld.shared.f64 	%fd282, [%r76+640];
	fma.rn.f64 	%fd283, %fd281, %fd282, %fd280;
	ld.shared.f64 	%fd284, [%r67+48];
	ld.shared.f64 	%fd285, [%r76+768];
	fma.rn.f64 	%fd286, %fd284, %fd285, %fd283;
	ld.shared.f64 	%fd287, [%r67+56];
	ld.shared.f64 	%fd288, [%r76+896];
	fma.rn.f64 	%fd289, %fd287, %fd288, %fd286;
	ld.shared.f64 	%fd290, [%r67+64];
	ld.shared.f64 	%fd291, [%r76+1024];
	fma.rn.f64 	%fd292, %fd290, %fd291, %fd289;
	ld.shared.f64 	%fd293, [%r67+72];
	ld.shared.f64 	%fd294, [%r76+1152];
	fma.rn.f64 	%fd295, %fd293, %fd294, %fd292;
	ld.shared.f64 	%fd296, [%r67+80];
	ld.shared.f64 	%fd297, [%r76+1280];
	fma.rn.f64 	%fd298, %fd296, %fd297, %fd295;
	ld.shared.f64 	%fd299, [%r67+88];
	ld.shared.f64 	%fd300, [%r76+1408];
	fma.rn.f64 	%fd301, %fd299, %fd300, %fd298;
	ld.shared.f64 	%fd302, [%r67+96];
	ld.shared.f64 	%fd303, [%r76+1536];
	fma.rn.f64 	%fd304, %fd302, %fd303, %fd301;
	ld.shared.f64 	%fd305, [%r67+104];
	ld.shared.f64 	%fd306, [%r76+1664];
	fma.rn.f64 	%fd307, %fd305, %fd306, %fd304;
	ld.shared.f64 	%fd308, [%r67+112];
	ld.shared.f64 	%fd309, [%r76+1792];
	fma.rn.f64 	%fd310, %fd308, %fd309, %fd307;
	ld.shared.f64 	%fd311, [%r67+120];
	ld.shared.f64 	%fd312, [%r76+1920];
	fma.rn.f64 	%fd367, %fd311, %fd312, %fd310;
	bar.sync 	0;
	add.s32 	%r118, %r118, 2;
$L__BB0_7:
	and.b32  	%r80, %r5, 1;
	setp.eq.b32 	%p6, %r80, 1;
	not.pred 	%p7, %p6;
	@%p7 bra 	$L__BB0_9;
	ld.param.u64 	%rd38, [_Z20TiledMatrixMulKernelPdS_S_i_param_1];
	ld.param.u64 	%rd35, [_Z20TiledMatrixMulKernelPdS_S_i_param_0];
	shl.b32 	%r81, %r118, 4;
	mad.lo.s32 	%r87, %r29, %r3, %r1;
	add.s32 	%r88, %r87, %r81;
	cvta.to.global.u64 	%rd24, %rd35;
	mul.wide.s32 	%rd25, %r88, 8;
	add.s64 	%rd26, %rd24, %rd25;
	ld.global.f64 	%fd313, [%rd26];
	shl.b32 	%r89, %r2, 7;
	mov.u32 	%r90, _ZZ20TiledMatrixMulKernelPdS_S_iE4ds_M;
	add.s32 	%r91, %r90, %r89;
	shl.b32 	%r92, %r1, 3;
	add.s32 	%r93, %r91, %r92;
	st.shared.f64 	[%r93], %fd313;
	add.s32 	%r94, %r81, %r2;
	mov.u32 	%r95, %ctaid.x;
	shl.b32 	%r96, %r95, 4;
	add.s32 	%r97, %r96, %r1;
	mad.lo.s32 	%r98, %r94, %r29, %r97;
	cvta.to.global.u64 	%rd27, %rd38;
	mul.wide.u32 	%rd28, %r98, 8;
	add.s64 	%rd29, %rd27, %rd28;
	ld.global.f64 	%fd314, [%rd29];
	mov.u32 	%r99, _ZZ20TiledMatrixMulKernelPdS_S_iE4ds_N;
	add.s32 	%r100, %r99, %r92;
	add.s32 	%r101, %r100, %r89;
	st.shared.f64 	[%r101], %fd314;
	bar.sync 	0;
	ld.shared.f64 	%fd315, [%r91];
	ld.shared.f64 	%fd316, [%r100];
	fma.rn.f64 	%fd317, %fd315, %fd316, %fd367;
	ld.shared.f64 	%fd318, [%r91+8];
	ld.shared.f64 	%fd319, [%r100+128];
	fma.rn.f64 	%fd320, %fd318, %fd319, %fd317;
	ld.shared.f64 	%fd321, [%r91+16];
	ld.shared.f64 	%fd322, [%r100+256];
	fma.rn.f64 	%fd323, %fd321, %fd322, %fd320;
	ld.shared.f64 	%fd324, [%r91+24];
	ld.shared.f64 	%fd325, [%r100+384];
	fma.rn.f64 	%fd326, %fd324, %fd325, %fd323;
	ld.shared.f64 	%fd327, [%r91+32];
	ld.shared.f64 	%fd328, [%r100+512];
	fma.rn.f64 	%fd329, %fd327, %fd328, %fd326;
	ld.shared.f64 	%fd330, [%r91+40];
	ld.shared.f64 	%fd331, [%r100+640];
	fma.rn.f64 	%fd332, %fd330, %fd331, %fd329;
	ld.shared.f64 	%fd333, [%r91+48];
	ld.shared.f64 	%fd334, [%r100+768];
	fma.rn.f64 	%fd335, %fd333, %fd334, %fd332;
	ld.shared.f64 	%fd336, [%r91+56];
	ld.shared.f64 	%fd337, [%r100+896];
	fma.rn.f64 	%fd338, %fd336, %fd337, %fd335;
	ld.shared.f64 	%fd339, [%r91+64];
	ld.shared.f64 	%fd340, [%r100+1024];
	fma.rn.f64 	%fd341, %fd339, %fd340, %fd338;
	ld.shared.f64 	%fd342, [%r91+72];
	ld.shared.f64 	%fd343, [%r100+1152];
	fma.rn.f64 	%fd344, %fd342, %fd343, %fd341;
	ld.shared.f64 	%fd345, [%r91+80];
	ld.shared.f64 	%fd346, [%r100+1280];
	fma.rn.f64 	%fd347, %fd345, %fd346, %fd344;
	ld.shared.f64 	%fd348, [%r91+88];
	ld.shared.f64 	%fd349, [%r100+1408];
	fma.rn.f64 	%fd350, %fd348, %fd349, %fd347;
	ld.shared.f64 	%fd351, [%r91+96];
	ld.shared.f64 	%fd352, [%r100+1536];
	fma.rn.f64 	%fd353, %fd351, %fd352, %fd350;
	ld.shared.f64 	%fd354, [%r91+104];
	ld.shared.f64 	%fd355, [%r100+1664];
	fma.rn.f64 	%fd356, %fd354, %fd355, %fd353;
	ld.shared.f64 	%fd357, [%r91+112];
	ld.shared.f64 	%fd358, [%r100+1792];
	fma.rn.f64 	%fd359, %fd357, %fd358, %fd356;
	ld.shared.f64 	%fd360, [%r91+120];
	ld.shared.f64 	%fd361, [%r100+1920];
	fma.rn.f64 	%fd367, %fd360, %fd361, %fd359;
	bar.sync 	0;
$L__BB0_9:
	ld.param.u64 	%rd39, [_Z20TiledMatrixMulKernelPdS_S_i_param_2];
	cvta.to.global.u64 	%rd30, %rd39;
	add.s32 	%r109, %r4, %r1;
	mad.lo.s32 	%r110, %r29, %r3, %r109;
	mul.wide.s32 	%rd31, %r110, 8;
	add.s64 	%rd32, %rd30, %rd31;
	st.global.f64 	[%rd32], %fd367;
	ret;

}


// ===== COMPILED SASS (sm_100) =====

	.target	sm_100

	.elftype	@"ET_EXEC"


//--------------------- .note.nv.tkinfo           --------------------------
	.section	.note.nv.tkinfo,"",@"SHT_NOTE"
	.sectionflags	@"SHF_NOTE_NV_TKINFO"
	.tkinfo
        /*0018*/ 	.word	0x00000002
        /*0030*/ 	.string	""
        /*0030*/ 	.string	"ptxas"
        /*0030*/ 	.string	"Cuda compilation tools, release 13.0, V13.0.88"
        /*0030*/ 	.string	"Build cuda_13.0.r13.0/compiler.36424714_0"
        /*0030*/ 	.string	"-arch sm_100 -m 64 "



//--------------------- .note.nv.cuinfo           --------------------------
	.section	.note.nv.cuinfo,"",@"SHT_NOTE"
	.sectionflags	@"SHF_NOTE_NV_CUINFO"
        /*0018*/ 	.short	0x0002
        /*001a*/ 	.short	0x0064
        /*001c*/ 	.short	0x0082
	.zero		2


//--------------------- .nv.info                  --------------------------
	.section	.nv.info,"",@"SHT_CUDA_INFO"
	.align	4


	//----- nvinfo : EIATTR_REGCOUNT
	.align		4
        /*0000*/ 	.byte	0x04, 0x2f
        /*0002*/ 	.short	(.L_1 - .L_0)
	.align		4
.L_0:
        /*0004*/ 	.word	index@(_Z20TiledMatrixMulKernelPdS_S_i)
        /*0008*/ 	.word	0x00000028


	//----- nvinfo : EIATTR_FRAME_SIZE
	.align		4
.L_1:
        /*000c*/ 	.byte	0x04, 0x11
        /*000e*/ 	.short	(.L_3 - .L_2)
	.align		4
.L_2:
        /*0010*/ 	.word	index@(_Z20TiledMatrixMulKernelPdS_S_i)
        /*0014*/ 	.word	0x00000000


	//----- nvinfo : EIATTR_MIN_STACK_SIZE
	.align		4
.L_3:
        /*0018*/ 	.byte	0x04, 0x12
        /*001a*/ 	.short	(.L_5 - .L_4)
	.align		4
.L_4:
        /*001c*/ 	.word	index@(_Z20TiledMatrixMulKernelPdS_S_i)
        /*0020*/ 	.word	0x00000000
.L_5:


//--------------------- .nv.compat                --------------------------
	.section	.nv.compat,"",@"SHT_CUDA_COMPAT_INFO"
	.align	4
        /*0000*/ 	.byte	0x02, 0x09, 0x00, 0x00, 0x02, 0x02, 0x01, 0x00, 0x02, 0x05, 0x05, 0x00, 0x03, 0x07, 0x01, 0x01
        /*0010*/ 	.byte	0x02, 0x03, 0x00, 0x00, 0x02, 0x06, 0x01, 0x00, 0x04, 0x0b, 0x08, 0x00, 0x01, 0x00, 0x00, 0x00
        /*0020*/ 	.byte	0x00, 0x00, 0x00, 0x00


//--------------------- .nv.info._Z20TiledMatrixMulKernelPdS_S_i --------------------------
	.section	.nv.info._Z20TiledMatrixMulKernelPdS_S_i,"",@"SHT_CUDA_INFO"
	.sectionflags	@""
	.align	4


	//----- nvinfo : EIATTR_CUDA_API_VERSION
	.align		4
        /*0000*/ 	.byte	0x04, 0x37
        /*0002*/ 	.short	(.L_7 - .L_6)
.L_6:
        /*0004*/ 	.word	0x00000082


	//----- nvinfo : EIATTR_KPARAM_INFO
	.align		4
.L_7:
        /*0008*/ 	.byte	0x04, 0x17
        /*000a*/ 	.short	(.L_9 - .L_8)
.L_8:
        /*000c*/ 	.word	0x00000000
        /*0010*/ 	.short	0x0003
        /*0012*/ 	.short	0x0018
        /*0014*/ 	.byte	0x00, 0xf0, 0x11, 0x00


	//----- nvinfo : EIATTR_KPARAM_INFO
	.align		4
.L_9:
        /*0018*/ 	.byte	0x04, 0x17
        /*001a*/ 	.short	(.L_11 - .L_10)
.L_10:
        /*001c*/ 	.word	0x00000000
        /*0020*/ 	.short	0x0002
        /*0022*/ 	.short	0x0010
        /*0024*/ 	.byte	0x00, 0xf5, 0x21, 0x00


	//----- nvinfo : EIATTR_KPARAM_INFO
	.align		4
.L_11:
        /*0028*/ 	.byte	0x04, 0x17
        /*002a*/ 	.short	(.L_13 - .L_12)
.L_12:
        /*002c*/ 	.word	0x00000000
        /*0030*/ 	.short	0x0001
        /*0032*/ 	.short	0x0008
        /*0034*/ 	.byte	0x00, 0xf5, 0x21, 0x00


	//----- nvinfo : EIATTR_KPARAM_INFO
	.align		4
.L_13:
        /*0038*/ 	.byte	0x04, 0x17
        /*003a*/ 	.short	(.L_15 - .L_14)
.L_14:
        /*003c*/ 	.word	0x00000000
        /*0040*/ 	.short	0x0000
        /*0042*/ 	.short	0x0000
        /*0044*/ 	.byte	0x00, 0xf5, 0x21, 0x00


	//----- nvinfo : EIATTR_SPARSE_MMA_MASK
	.align		4
.L_15:
        /*0048*/ 	.byte	0x03, 0x50
        /*004a*/ 	.short	0x0000


	//----- nvinfo : EIATTR_MAXREG_COUNT
	.align		4
        /*004c*/ 	.byte	0x03, 0x1b
        /*004e*/ 	.short	0x00ff


	//----- nvinfo : EIATTR_NUM_BARRIERS
	.align		4
        /*0050*/ 	.byte	0x02, 0x4c
        /*0052*/ 	.byte	0x01
	.zero		1


	//----- nvinfo : EIATTR_MERCURY_ISA_VERSION
	.align		4
        /*0054*/ 	.byte	0x03, 0x5f
        /*0056*/ 	.short	0x0101


	//----- nvinfo : EIATTR_VRC_CTA_INIT_COUNT
	.align		4
        /*0058*/ 	.byte	0x02, 0x4a
	.zero		1
	.zero		1


	//----- nvinfo : EIATTR_EXIT_INSTR_OFFSETS
	.align		4
        /*005c*/ 	.byte	0x04, 0x1c
        /*005e*/ 	.short	(.L_17 - .L_16)


	//   ....[0]....
.L_16:
        /*0060*/ 	.word	0x00001af0


	//----- nvinfo : EIATTR_CBANK_PARAM_SIZE
	.align		4
.L_17:
        /*0064*/ 	.byte	0x03, 0x19
        /*0066*/ 	.short	0x001c


	//----- nvinfo : EIATTR_PARAM_CBANK
	.align		4
        /*0068*/ 	.byte	0x04, 0x0a
        /*006a*/ 	.short	(.L_19 - .L_18)
	.align		4
.L_18:
        /*006c*/ 	.word	index@(.nv.constant0._Z20TiledMatrixMulKernelPdS_S_i)
        /*0070*/ 	.short	0x0380
        /*0072*/ 	.short	0x001c


	//----- nvinfo : EIATTR_SW_WAR
	.align		4
.L_19:
        /*0074*/ 	.byte	0x04, 0x36
        /*0076*/ 	.short	(.L_21 - .L_20)
.L_20:
        /*0078*/ 	.word	0x00000008
.L_21:


//--------------------- .nv.callgraph             --------------------------
	.section	.nv.callgraph,"",@"SHT_CUDA_CALLGRAPH"
	.align	4
	.sectionentsize	8
	.align		4
        /*0000*/ 	.word	0x00000000
	.align		4
        /*0004*/ 	.word	0xffffffff
	.align		4
        /*0008*/ 	.word	0x00000000
	.align		4
        /*000c*/ 	.word	0xfffffffe
	.align		4
        /*0010*/ 	.word	0x00000000
	.align		4
        /*0014*/ 	.word	0xfffffffd
	.align		4
        /*0018*/ 	.word	0x00000000
	.align		4
        /*001c*/ 	.word	0xfffffffc


//--------------------- .text._Z20TiledMatrixMulKernelPdS_S_i --------------------------
	.section	.text._Z20TiledMatrixMulKernelPdS_S_i,"ax",@progbits
	.align	128
        .global         _Z20TiledMatrixMulKernelPdS_S_i
        .type           _Z20TiledMatrixMulKernelPdS_S_i,@function
        .size           _Z20TiledMatrixMulKernelPdS_S_i,(.L_x_5 - _Z20TiledMatrixMulKernelPdS_S_i)
        .other          _Z20TiledMatrixMulKernelPdS_S_i,@"STO_CUDA_ENTRY STV_DEFAULT"
_Z20TiledMatrixMulKernelPdS_S_i:
.text._Z20TiledMatrixMulKernelPdS_S_i:
[----:B------:R-:W-:Y:S08]  /*0000*/  LDC R1, c[0x0][0x37c] ;  /* 0x0000df00ff017b82 */ /* 0x000ff00000000800 */
[----:B------:R-:W0:Y:S01]  /*0010*/  LDC R3, c[0x0][0x398] ;  /* 0x0000e600ff037b82 */ /* 0x000e220000000800 */
[----:B------:R-:W1:Y:S01]  /*0020*/  S2R R5, SR_CTAID.Y ;  /* 0x0000000000057919 */ /* 0x000e620000002600 */
[----:B------:R-:W2:Y:S01]  /*0030*/  LDCU.64 UR8, c[0x0][0x358] ;  /* 0x00006b00ff0877ac */ /* 0x000ea20008000a00 */
[----:B------:R-:W-:Y:S01]  /*0040*/  CS2R R32, SRZ ;  /* 0x0000000000207805 */ /* 0x000fe2000001ff00 */
[----:B------:R-:W1:Y:S01]  /*0050*/  S2R R0, SR_TID.Y ;  /* 0x0000000000007919 */ /* 0x000e620000002200 */
[----:B------:R-:W3:Y:S01]  /*0060*/  S2R R2, SR_CTAID.X ;  /* 0x0000000000027919 */ /* 0x000ee20000002500 */
[----:B------:R-:W4:Y:S01]  /*0070*/  S2R R4, SR_TID.X ;  /* 0x0000000000047919 */ /* 0x000f220000002100 */
[----:B0-----:R-:W-:-:S02]  /*0080*/  ISETP.GE.AND P0, PT, R3, 0x10, PT ;  /* 0x000000100300780c */ /* 0x001fc40003f06270 */
[----:B------:R-:W-:-:S04]  /*0090*/  SHF.R.S32.HI R6, RZ, 0x1f, R3 ;  /* 0x0000001fff067819 */ /* 0x000fc80000011403 */
[----:B------:R-:W-:Y:S02]  /*00a0*/  LEA.HI R6, R6, R3, RZ, 0x4 ;  /* 0x0000000306067211 */ /* 0x000fe400078f20ff */
[----:B-1----:R-:W-:-:S05]  /*00b0*/  LEA R20, R5, R0, 0x4 ;  /* 0x0000000005147211 */ /* 0x002fca00078e20ff */
[----:B--234-:R-:W-:Y:S05]  /*00c0*/  @!P0 BRA `(.L_x_0) ;  /* 0x0000001800748947 */ /* 0x01cfea0003800000 */
[----:B------:R-:W-:Y:S01]  /*00d0*/  SHF.R.S32.HI R25, RZ, 0x4, R6 ;  /* 0x00000004ff197819 */ /* 0x000fe20000011406 */
[----:B------:R-:W-:Y:S01]  /*00e0*/  IMAD R6, R20, R3, R4 ;  /* 0x0000000314067224 */ /* 0x000fe200078e0204 */
[----:B------:R-:W-:Y:S02]  /*00f0*/  CS2R R32, SRZ ;  /* 0x0000000000207805 */ /* 0x000fe4000001ff00 */
[----:B------:R-:W-:-:S04]  /*0100*/  IADD3 R5, PT, PT, R25, -0x1, RZ ;  /* 0xffffffff19057810 */ /* 0x000fc80007ffe0ff */
[----:B------:R-:W-:Y:S01]  /*0110*/  ISETP.GE.U32.AND P0, PT, R5, 0x3, PT ;  /* 0x000000030500780c */ /* 0x000fe20003f06070 */
[----:B------:R-:W-:-:S12]  /*0120*/  IMAD.MOV.U32 R5, RZ, RZ, RZ ;  /* 0x000000ffff057224 */ /* 0x000fd800078e00ff */
[----:B------:R-:W-:Y:S05]  /*0130*/  @!P0 BRA `(.L_x_1) ;  /* 0x0000000c007c8947 */ /* 0x000fea0003800000 */
[----:B------:R-:W0:Y:S01]  /*0140*/  S2UR UR6, SR_CgaCtaId ;  /* 0x00000000000679c3 */ /* 0x000e220000008800 */
[----:B------:R-:W-:Y:S01]  /*0150*/  UMOV UR4, 0x400 ;  /* 0x0000040000047882 */ /* 0x000fe20000000000 */
[C---:B------:R-:W-:Y:S01]  /*0160*/  IADD3 R7, PT, PT, R0.reuse, 0x30, RZ ;  /* 0x0000003000077810 */ /* 0x040fe20007ffe0ff */
[----:B------:R-:W-:Y:S01]  /*0170*/  UIADD3 UR5, UPT, UPT, UR4, 0x800, URZ ;  /* 0x0000080004057890 */ /* 0x000fe2000fffe0ff */
[C---:B------:R-:W-:Y:S01]  /*0180*/  IADD3 R10, PT, PT, R0.reuse, 0x10, RZ ;  /* 0x00000010000a7810 */ /* 0x040fe20007ffe0ff */
[C---:B------:R-:W-:Y:S01]  /*0190*/  VIADD R8, R0.reuse, 0x20 ;  /* 0x0000002000087836 */ /* 0x040fe20000000000 */
[----:B------:R-:W-:Y:S01]  /*01a0*/  LOP3.LUT R5, R25, 0x7fffffc, RZ, 0xc0, !PT ;  /* 0x07fffffc19057812 */ /* 0x000fe200078ec0ff */
[-CC-:B------:R-:W-:Y:S01]  /*01b0*/  IMAD R7, R7, R3.reuse, R4.reuse ;  /* 0x0000000307077224 */ /* 0x180fe200078e0204 */
[----:B------:R-:W-:Y:S01]  /*01c0*/  CS2R R32, SRZ ;  /* 0x0000000000207805 */ /* 0x000fe2000001ff00 */
[-CC-:B------:R-:W-:Y:S02]  /*01d0*/  IMAD R13, R0, R3.reuse, R4.reuse ;  /* 0x00000003000d7224 */ /* 0x180fe400078e0204 */
[--C-:B------:R-:W-:Y:S01]  /*01e0*/  IMAD R11, R10, R3, R4.reuse ;  /* 0x000000030a0b7224 */ /* 0x100fe200078e0204 */
[----:B------:R-:W-:Y:S01]  /*01f0*/  LEA R26, R2, R7, 0x4 ;  /* 0x00000007021a7211 */ /* 0x000fe200078e20ff */
[----:B------:R-:W-:Y:S01]  /*0200*/  IMAD R9, R8, R3, R4 ;  /* 0x0000000308097224 */ /* 0x000fe200078e0204 */
[C---:B------:R-:W-:Y:S01]  /*0210*/  LEA R18, R2.reuse, R13, 0x4 ;  /* 0x0000000d02127211 */ /* 0x040fe200078e20ff */
[----:B------:R-:W-:Y:S01]  /*0220*/  IMAD.MOV.U32 R23, RZ, RZ, R6 ;  /* 0x000000ffff177224 */ /* 0x000fe200078e0006 */
[----:B------:R-:W-:Y:S01]  /*0230*/  LEA R22, R2, R11, 0x4 ;  /* 0x0000000b02167211 */ /* 0x000fe200078e20ff */
[----:B------:R-:W-:-:S02]  /*0240*/  IMAD.MOV R21, RZ, RZ, -R5 ;  /* 0x000000ffff157224 */ /* 0x000fc400078e0a05 */
[----:B------:R-:W-:Y:S01]  /*0250*/  IMAD R24, R2, 0x10, R9 ;  /* 0x0000001002187824 */ /* 0x000fe200078e0209 */
[----:B0-----:R-:W-:Y:S02]  /*0260*/  ULEA UR4, UR6, UR4, 0x18 ;  /* 0x0000000406047291 */ /* 0x001fe4000f8ec0ff */
[----:B------:R-:W-:-:S04]  /*0270*/  ULEA UR5, UR6, UR5, 0x18 ;  /* 0x0000000506057291 */ /* 0x000fc8000f8ec0ff */
[----:B------:R-:W-:Y:S02]  /*0280*/  LEA R19, R0, UR4, 0x7 ;  /* 0x0000000400137c11 */ /* 0x000fe4000f8e38ff */
[----:B------:R-:W-:-:S03]  /*0290*/  LEA R17, R4, UR5, 0x3 ;  /* 0x0000000504117c11 */ /* 0x000fc6000f8e18ff */
[----:B------:R-:W-:Y:S01]  /*02a0*/  IMAD R16, R4, 0x8, R19 ;  /* 0x0000000804107824 */ /* 0x000fe200078e0213 */
[----:B------:R-:W-:-:S07]  /*02b0*/  LEA R7, R0, R17, 0x7 ;  /* 0x0000001100077211 */ /* 0x000fce00078e38ff */
.L_x_2:
[----:B------:R-:W0:Y:S08]  /*02c0*/  LDC.64 R28, c[0x0][0x380] ;  /* 0x0000e000ff1c7b82 */ /* 0x000e300000000a00 */
[----:B------:R-:W1:Y:S01]  /*02d0*/  LDC.64 R30, c[0x0][0x388] ;  /* 0x0000e200ff1e7b82 */ /* 0x000e620000000a00 */
[----:B0-----:R-:W-:-:S05]  /*02e0*/  IMAD.WIDE R28, R23, 0x8, R28 ;  /* 0x00000008171c7825 */ /* 0x001fca00078e021c */
[----:B------:R-:W2:Y:S01]  /*02f0*/  LDG.E.64 R10, desc[UR8][R28.64] ;  /* 0x000000081c0a7981 */ /* 0x000ea2000c1e1b00 */
[----:B-1----:R-:W-:-:S06]  /*0300*/  IMAD.WIDE.U32 R36, R18, 0x8, R30 ;  /* 0x0000000812247825 */ /* 0x002fcc00078e001e */
[----:B------:R-:W3:Y:S04]  /*0310*/  LDG.E.64 R36, desc[UR8][R36.64] ;  /* 0x0000000824247981 */ /* 0x000ee8000c1e1b00 */
[----:B--2---:R-:W-:Y:S04]  /*0320*/  STS.64 [R16], R10 ;  /* 0x0000000a10007388 */ /* 0x004fe80000000a00 */
[----:B---3--:R-:W-:Y:S01]  /*0330*/  STS.64 [R7], R36 ;  /* 0x0000002407007388 */ /* 0x008fe20000000a00 */
[----:B------:R-:W-:Y:S06]  /*0340*/  BAR.SYNC.DEFER_BLOCKING 0x0 ;  /* 0x0000000000007b1d */ /* 0x000fec0000010000 */
[----:B------:R-:W-:Y:S04]  /*0350*/  LDS.64 R8, [R17] ;  /* 0x0000000011087984 */ /* 0x000fe80000000a00 */
[----:B------:R-:W0:Y:S04]  /*0360*/  LDS.128 R12, [R19] ;  /* 0x00000000130c7984 */ /* 0x000e280000000c00 */
[----:B------:R-:W1:Y:S01]  /*0370*/  LDS.64 R34, [R17+0x80] ;  /* 0x0000800011227984 */ /* 0x000e620000000a00 */
[----:B0-----:R-:W-:-:S03]  /*0380*/  DFMA R32, R12, R8, R32 ;  /* 0x000000080c20722b */ /* 0x001fc60000000020 */
[----:B------:R-:W-:Y:S04]  /*0390*/  LDS.64 R12, [R17+0x100] ;  /* 0x00010000110c7984 */ /* 0x000fe80000000a00 */
[----:B------:R-:W0:Y:S01]  /*03a0*/  LDS.128 R8, [R19+0x10] ;  /* 0x0000100013087984 */ /* 0x000e220000000c00 */
[----:B-1----:R-:W-:-:S03]  /*03b0*/  DFMA R34, R34, R14, R32 ;  /* 0x0000000e2222722b */ /* 0x002fc60000000020 */
[----:B------:R-:W1:Y:S05]  /*03c0*/  LDS.64 R32, [R17+0x180] ;  /* 0x0001800011207984 */ /* 0x000e6a0000000a00 */
[----:B0-----:R-:W-:Y:S01]  /*03d0*/  DFMA R34, R8, R12, R34 ;  /* 0x0000000c0822722b */ /* 0x001fe20000000022 */
[----:B------:R-:W-:Y:S04]  /*03e0*/  LDS.64 R8, [R17+0x200] ;  /* 0x0002000011087984 */ /* 0x000fe80000000a00 */
[----:B------:R-:W0:Y:S03]  /*03f0*/  LDS.128 R12, [R19+0x20] ;  /* 0x00002000130c7984 */ /* 0x000e260000000c00 */
[----:B-1----:R-:W-:Y:S01]  /*0400*/  DFMA R10, R32, R10, R34 ;  /* 0x0000000a200a722b */ /* 0x002fe20000000022 */
[----:B------:R-:W1:Y:S04]  /*0410*/  LDS.64 R32, [R17+0x280] ;  /* 0x0002800011207984 */ /* 0x000e680000000a00 */
[----:B------:R-:W-:Y:S03]  /*0420*/  LDS.64 R34, [R17+0x300] ;  /* 0x0003000011227984 */ /* 0x000fe60000000a00 */
[----:B0-----:R-:W-:-:S02]  /*0430*/  DFMA R12, R12, R8, R10 ;  /* 0x000000080c0c722b */ /* 0x001fc4000000000a */
[----:B------:R-:W0:Y:S06]  /*0440*/  LDS.128 R8, [R19+0x30] ;  /* 0x0000300013087984 */ /* 0x000e2c0000000c00 */
[----:B-1----:R-:W-:Y:S01]  /*0450*/  DFMA R12, R32, R14, R12 ;  /* 0x0000000e200c722b */ /* 0x002fe2000000000c */
[----:B------:R-:W1:Y:S07]  /*0460*/  LDS.64 R32, [R17+0x380] ;  /* 0x0003800011207984 */ /* 0x000e6e0000000a00 */
        /* <DEDUP_REMOVED lines=15> */
[----:B------:R-:W-:Y:S01]  /*0560*/  LDS.64 R34, [R17+0x700] ;  /* 0x0007000011227984 */ /* 0x000fe20000000a00 */
[----:B------:R-:W-:-:S02]  /*0570*/  IMAD.WIDE.U32 R36, R22, 0x8, R30 ;  /* 0x0000000816247825 */ /* 0x000fc400078e001e */
[----:B0-----:R-:W-:Y:S02]  /*0580*/  DFMA R12, R12, R8, R10 ;  /* 0x000000080c0c722b */ /* 0x001fe4000000000a */
[----:B------:R-:W0:Y:S06]  /*0590*/  LDS.128 R8, [R19+0x70] ;  /* 0x0000700013087984 */ /* 0x000e2c0000000c00 */
[----:B-1----:R-:W-:Y:S01]  /*05a0*/  DFMA R12, R32, R14, R12 ;  /* 0x0000000e200c722b */ /* 0x002fe2000000000c */
[----:B------:R-:W1:Y:S01]  /*05b0*/  LDS.64 R32, [R17+0x780] ;  /* 0x0007800011207984 */ /* 0x000e620000000a00 */
[----:B------:R-:W-:Y:S06]  /*05c0*/  BAR.SYNC.DEFER_BLOCKING 0x0 ;  /* 0x0000000000007b1d */ /* 0x000fec0000010000 */
[----:B------:R-:W2:Y:S04]  /*05d0*/  LDG.E.64 R14, desc[UR8][R28.64+0x80] ;  /* 0x000080081c0e7981 */ /* 0x000ea8000c1e1b00 */
[----:B------:R-:W3:Y:S01]  /*05e0*/  LDG.E.64 R36, desc[UR8][R36.64] ;  /* 0x0000000824247981 */ /* 0x000ee2000c1e1b00 */
[----:B0-----:R-:W-:-:S08]  /*05f0*/  DFMA R34, R8, R34, R12 ;  /* 0x000000220822722b */ /* 0x001fd0000000000c */
[----:B-1----:R-:W-:Y:S01]  /*0600*/  DFMA R10, R32, R10, R34 ;  /* 0x0000000a200a722b */ /* 0x002fe20000000022 */
[----:B--2---:R-:W-:Y:S04]  /*0610*/  STS.64 [R16], R14 ;  /* 0x0000000e10007388 */ /* 0x004fe80000000a00 */
[----:B---3--:R-:W-:Y:S01]  /*0620*/  STS.64 [R7], R36 ;  /* 0x0000002407007388 */ /* 0x008fe20000000a00 */
[----:B------:R-:W-:Y:S06]  /*0630*/  BAR.SYNC.DEFER_BLOCKING 0x0 ;  /* 0x0000000000007b1d */ /* 0x000fec0000010000 */
[----:B------:R-:W-:Y:S04]  /*0640*/  LDS.64 R8, [R17] ;  /* 0x0000000011087984 */ /* 0x000fe80000000a00 */
[----:B------:R-:W0:Y:S04]  /*0650*/  LDS.128 R12, [R19] ;  /* 0x00000000130c7984 */ /* 0x000e280000000c00 */
[----:B------:R-:W1:Y:S04]  /*0660*/  LDS.64 R32, [R17+0x80] ;  /* 0x0000800011207984 */ /* 0x000e680000000a00 */
[----:B------:R-:W-:Y:S01]  /*0670*/  LDS.64 R34, [R17+0x100] ;  /* 0x0001000011227984 */ /* 0x000fe20000000a00 */
[----:B0-----:R-:W-:-:S03]  /*0680*/  DFMA R12, R12, R8, R10 ;  /* 0x000000080c0c722b */ /* 0x001fc6000000000a */
[----:B------:R-:W0:Y:S05]  /*0690*/  LDS.128 R8, [R19+0x10] ;  /* 0x0000100013087984 */ /* 0x000e2a0000000c00 */
        /* <DEDUP_REMOVED lines=44> */
[----:B------:R-:W-:Y:S04]  /*0960*/  LDS.64 R34, [R17+0x100] ;  /* 0x0001000011227984 */ /* 0x000fe80000000a00 */
        /* <DEDUP_REMOVED lines=29> */
[----:B------:R-:W-:Y:S07]  /*0b40*/  LDS.64 R32, [R17+0x780] ;  /* 0x0007800011207984 */ /* 0x000fee0000000a00 */
[----:B0-----:R-:W-:Y:S01]  /*0b50*/  DFMA R8, R12, R8, R10 ;  /* 0x000000080c08722b */ /* 0x001fe2000000000a */
[----:B------:R-:W-:-:S02]  /*0b60*/  IMAD.WIDE.U32 R12, R26, 0x8, R30 ;  /* 0x000000081a0c7825 */ /* 0x000fc400078e001e */
[----:B------:R-:W-:Y:S05]  /*0b70*/  LDS.64 R30, [R17+0x700] ;  /* 0x00070000111e7984 */ /* 0x000fea0000000a00 */
[----:B------:R-:W-:Y:S02]  /*0b80*/  DFMA R36, R36, R14, R8 ;  /* 0x0000000e2424722b */ /* 0x000fe40000000008 */
[----:B------:R-:W0:Y:S01]  /*0b90*/  LDS.128 R8, [R19+0x70] ;  /* 0x0000700013087984 */ /* 0x000e220000000c00 */
[----:B------:R-:W-:Y:S06]  /*0ba0*/  BAR.SYNC.DEFER_BLOCKING 0x0 ;  /* 0x0000000000007b1d */ /* 0x000fec0000010000 */
[----:B------:R-:W2:Y:S04]  /*0bb0*/  LDG.E.64 R28, desc[UR8][R28.64+0x180] ;  /* 0x000180081c1c7981 */ /* 0x000ea8000c1e1b00 */
[----:B------:R-:W3:Y:S01]  /*0bc0*/  LDG.E.64 R12, desc[UR8][R12.64] ;  /* 0x000000080c0c7981 */ /* 0x000ee2000c1e1b00 */
[----:B0-----:R-:W-:-:S08]  /*0bd0*/  DFMA R36, R8, R30, R36 ;  /* 0x0000001e0824722b */ /* 0x001fd00000000024 */
[----:B------:R-:W-:Y:S01]  /*0be0*/  DFMA R36, R32, R10, R36 ;  /* 0x0000000a2024722b */ /* 0x000fe20000000024 */
[----:B------:R-:W-:-:S05]  /*0bf0*/  VIADD R21, R21, 0x4 ;  /* 0x0000000415157836 */ /* 0x000fca0000000000 */
[----:B------:R-:W-:Y:S01]  /*0c00*/  ISETP.NE.AND P0, PT, R21, RZ, PT ;  /* 0x000000ff1500720c */ /* 0x000fe20003f05270 */
[----:B------:R-:W-:Y:S01]  /*0c10*/  IMAD R26, R3, 0x40, R26 ;  /* 0x00000040031a7824 */ /* 0x000fe200078e021a */
[----:B------:R-:W-:Y:S01]  /*0c20*/  IADD3 R23, PT, PT, R23, 0x40, RZ ;  /* 0x0000004017177810 */ /* 0x000fe20007ffe0ff */
[C---:B------:R-:W-:Y:S01]  /*0c30*/  IMAD R22, R3.reuse, 0x40, R22 ;  /* 0x0000004003167824 */ /* 0x040fe200078e0216 */
[C---:B------:R-:W-:Y:S02]  /*0c40*/  LEA R24, R3.reuse, R24, 0x6 ;  /* 0x0000001803187211 */ /* 0x040fe400078e30ff */
[----:B------:R-:W-:Y:S01]  /*0c50*/  LEA R18, R3, R18, 0x6 ;  /* 0x0000001203127211 */ /* 0x000fe200078e30ff */
[----:B--2---:R-:W-:Y:S04]  /*0c60*/  STS.64 [R16], R28 ;  /* 0x0000001c10007388 */ /* 0x004fe80000000a00 */
[----:B---3--:R-:W-:Y:S01]  /*0c70*/  STS.64 [R7], R12 ;  /* 0x0000000c07007388 */ /* 0x008fe20000000a00 */
[----:B------:R-:W-:Y:S06]  /*0c80*/  BAR.SYNC.DEFER_BLOCKING 0x0 ;  /* 0x0000000000007b1d */ /* 0x000fec0000010000 */
[----:B------:R-:W-:Y:S04]  /*0c90*/  LDS.64 R34, [R17] ;  /* 0x0000000011227984 */ /* 0x000fe80000000a00 */
[----:B------:R-:W0:Y:S04]  /*0ca0*/  LDS.128 R12, [R19] ;  /* 0x00000000130c7984 */ /* 0x000e280000000c00 */
[----:B------:R-:W1:Y:S04]  /*0cb0*/  LDS.64 R30, [R17+0x80] ;  /* 0x00008000111e7984 */ /* 0x000e680000000a00 */
[----:B------:R-:W-:Y:S04]  /*0cc0*/  LDS.64 R32, [R17+0x100] ;  /* 0x0001000011207984 */ /* 0x000fe80000000a00 */
[----:B------:R-:W2:Y:S04]  /*0cd0*/  LDS.128 R8, [R19+0x10] ;  /* 0x0000100013087984 */ /* 0x000ea80000000c00 */
[----:B------:R-:W3:Y:S01]  /*0ce0*/  LDS.64 R28, [R17+0x180] ;  /* 0x00018000111c7984 */ /* 0x000ee20000000a00 */
[----:B0-----:R-:W-:-:S08]  /*0cf0*/  DFMA R34, R12, R34, R36 ;  /* 0x000000220c22722b */ /* 0x001fd00000000024 */
[----:B-1----:R-:W-:Y:S01]  /*0d00*/  DFMA R34, R30, R14, R34 ;  /* 0x0000000e1e22722b */ /* 0x002fe20000000022 */
[----:B------:R-:W-:Y:S04]  /*0d10*/  LDS.64 R30, [R17+0x200] ;  /* 0x00020000111e7984 */ /* 0x000fe80000000a00 */
[----:B------:R-:W0:Y:S03]  /*0d20*/  LDS.128 R12, [R19+0x20] ;  /* 0x00002000130c7984 */ /* 0x000e260000000c00 */
[----:B--2---:R-:W-:Y:S01]  /*0d30*/  DFMA R34, R8, R32, R34 ;  /* 0x000000200822722b */ /* 0x004fe20000000022 */
[----:B------:R-:W1:Y:S07]  /*0d40*/  LDS.64 R32, [R17+0x280] ;  /* 0x0002800011207984 */ /* 0x000e6e0000000a00 */
[----:B---3--:R-:W-:Y:S01]  /*0d50*/  DFMA R34, R28, R10, R34 ;  /* 0x0000000a1c22722b */ /* 0x008fe20000000022 */
[----:B------:R-:W-:Y:S04]  /*0d60*/  LDS.64 R28, [R17+0x300] ;  /* 0x00030000111c7984 */ /* 0x000fe80000000a00 */
[----:B------:R-:W2:Y:S03]  /*0d70*/  LDS.128 R8, [R19+0x30] ;  /* 0x0000300013087984 */ /* 0x000ea60000000c00 */
[----:B0-----:R-:W-:Y:S01]  /*0d80*/  DFMA R34, R12, R30, R34 ;  /* 0x0000001e0c22722b */ /* 0x001fe20000000022 */
[----:B------:R-:W0:Y:S07]  /*0d90*/  LDS.64 R30, [R17+0x380] ;  /* 0x00038000111e7984 */ /* 0x000e2e0000000a00 */
[----:B-1----:R-:W-:Y:S01]  /*0da0*/  DFMA R34, R32, R14, R34 ;  /* 0x0000000e2022722b */ /* 0x002fe20000000022 */
[----:B------:R-:W-:Y:S04]  /*0db0*/  LDS.64 R32, [R17+0x400] ;  /* 0x0004000011207984 */ /* 0x000fe80000000a00 */
[----:B------:R-:W1:Y:S03]  /*0dc0*/  LDS.128 R12, [R19+0x40] ;  /* 0x00004000130c7984 */ /* 0x000e660000000c00 */
[----:B--2---:R-:W-:Y:S01]  /*0dd0*/  DFMA R34, R8, R28, R34 ;  /* 0x0000001c0822722b */ /* 0x004fe20000000022 */
[----:B------:R-:W2:Y:S07]  /*0de0*/  LDS.64 R28, [R17+0x480] ;  /* 0x00048000111c7984 */ /* 0x000eae0000000a00 */
[----:B0-----:R-:W-:Y:S01]  /*0df0*/  DFMA R34, R30, R10, R34 ;  /* 0x0000000a1e22722b */ /* 0x001fe20000000022 */
[----:B------:R-:W-:Y:S04]  /*0e00*/  LDS.64 R30, [R17+0x500] ;  /* 0x00050000111e7984 */ /* 0x000fe80000000a00 */
[----:B------:R-:W0:Y:S03]  /*0e10*/  LDS.128 R8, [R19+0x50] ;  /* 0x0000500013087984 */ /* 0x000e260000000c00 */
[----:B-1----:R-:W-:Y:S01]  /*0e20*/  DFMA R34, R12, R32, R34 ;  /* 0x000000200c22722b */ /* 0x002fe20000000022 */
[----:B------:R-:W1:Y:S07]  /*0e30*/  LDS.64 R32, [R17+0x580] ;  /* 0x0005800011207984 */ /* 0x000e6e0000000a00 */
[----:B--2---:R-:W-:Y:S01]  /*0e40*/  DFMA R34, R28, R14, R34 ;  /* 0x0000000e1c22722b */ /* 0x004fe20000000022 */
        /* <DEDUP_REMOVED lines=9> */
[----:B0-----:R-:W-:-:S08]  /*0ee0*/  DFMA R14, R30, R14, R28 ;  /* 0x0000000e1e0e722b */ /* 0x001fd0000000001c */
[----:B-1----:R-:W-:-:S08]  /*0ef0*/  DFMA R32, R8, R32, R14 ;  /* 0x000000200820722b */ /* 0x002fd0000000000e */
[----:B--2---:R-:W-:Y:S01]  /*0f00*/  DFMA R32, R12, R10, R32 ;  /* 0x0000000a0c20722b */ /* 0x004fe20000000020 */
[----:B------:R-:W-:Y:S06]  /*0f10*/  BAR.SYNC.DEFER_BLOCKING 0x0 ;  /* 0x0000000000007b1d */ /* 0x000fec0000010000 */
[----:B------:R-:W-:Y:S05]  /*0f20*/  @P0 BRA `(.L_x_2) ;  /* 0xfffffff000e40947 */ /* 0x000fea000383ffff */
.L_x_1:
[----:B------:R-:W-:-:S13]  /*0f30*/  LOP3.LUT P0, R7, R25, 0x3, RZ, 0xc0, !PT ;  /* 0x0000000319077812 */ /* 0x000fda000780c0ff */
[----:B------:R-:W-:Y:S05]  /*0f40*/  @!P0 BRA `(.L_x_0) ;  /* 0x0000000800d48947 */ /* 0x000fea0003800000 */
[----:B------:R-:W-:Y:S02]  /*0f50*/  ISETP.NE.AND P0, PT, R7, 0x1, PT ;  /* 0x000000010700780c */ /* 0x000fe40003f05270 */
[----:B------:R-:W-:-:S04]  /*0f60*/  LOP3.LUT R25, R25, 0x1, RZ, 0xc0, !PT ;  /* 0x0000000119197812 */ /* 0x000fc800078ec0ff */
[----:B------:R-:W-:-:S07]  /*0f70*/  ISETP.NE.U32.AND P1, PT, R25, 0x1, PT ;  /* 0x000000011900780c */ /* 0x000fce0003f25070 */
[----:B------:R-:W-:Y:S06]  /*0f80*/  @!P0 BRA `(.L_x_3) ;  /* 0x0000000400c48947 */ /* 0x000fec0003800000 */
[----:B------:R-:W0:Y:S01]  /*0f90*/  LDC.64 R26, c[0x0][0x380] ;  /* 0x0000e000ff1a7b82 */ /* 0x000e220000000a00 */
[----:B------:R-:W-:Y:S01]  /*0fa0*/  LEA R24, R2, R4, 0x4 ;  /* 0x0000000402187211 */ /* 0x000fe200078e20ff */
[C---:B------:R-:W-:Y:S02]  /*0fb0*/  IMAD R25, R5.reuse, 0x10, R0 ;  /* 0x0000001005197824 */ /* 0x040fe400078e0200 */
[----:B------:R-:W-:Y:S02]  /*0fc0*/  IMAD R7, R5, 0x10, R6 ;  /* 0x0000001005077824 */ /* 0x000fe400078e0206 */
[----:B------:R-:W-:Y:S02]  /*0fd0*/  IMAD R9, R25, R3, R24 ;  /* 0x0000000319097224 */ /* 0x000fe400078e0218 */
[----:B------:R-:W1:Y:S01]  /*0fe0*/  LDC.64 R28, c[0x0][0x388] ;  /* 0x0000e200ff1c7b82 */ /* 0x000e620000000a00 */
[----:B0-----:R-:W-:-:S05]  /*0ff0*/  IMAD.WIDE R26, R7, 0x8, R26 ;  /* 0x00000008071a7825 */ /* 0x001fca00078e021a */
[----:B------:R-:W2:Y:S01]  /*1000*/  LDG.E.64 R34, desc[UR8][R26.64] ;  /* 0x000000081a227981 */ /* 0x000ea2000c1e1b00 */
[----:B-1----:R-:W-:-:S05]  /*1010*/  IMAD.WIDE.U32 R8, R9, 0x8, R28 ;  /* 0x0000000809087825 */ /* 0x002fca00078e001c */
[----:B------:R-:W3:Y:S01]  /*1020*/  LDG.E.64 R36, desc[UR8][R8.64] ;  /* 0x0000000808247981 */ /* 0x000ee2000c1e1b00 */
[----:B------:R-:W0:Y:S01]  /*1030*/  S2UR UR5, SR_CgaCtaId ;  /* 0x00000000000579c3 */ /* 0x000e220000008800 */
[----:B------:R-:W-:Y:S02]  /*1040*/  UMOV UR4, 0x400 ;  /* 0x0000040000047882 */ /* 0x000fe40000000000 */
[----:B------:R-:W-:Y:S02]  /*1050*/  UIADD3 UR6, UPT, UPT, UR4, 0x800, URZ ;  /* 0x0000080004067890 */ /* 0x000fe4000fffe0ff */
[----:B0-----:R-:W-:Y:S02]  /*1060*/  ULEA UR4, UR5, UR4, 0x18 ;  /* 0x0000000405047291 */ /* 0x001fe4000f8ec0ff */
[----:B------:R-:W-:-:S04]  /*1070*/  ULEA UR6, UR5, UR6, 0x18 ;  /* 0x0000000605067291 */ /* 0x000fc8000f8ec0ff */
[----:B------:R-:W-:Y:S02]  /*1080*/  LEA R21, R0, UR4, 0x7 ;  /* 0x0000000400157c11 */ /* 0x000fe4000f8e38ff */
[C---:B------:R-:W-:Y:S02]  /*1090*/  LEA R7, R4.reuse, UR6, 0x3 ;  /* 0x0000000604077c11 */ /* 0x040fe4000f8e18ff */
[----:B------:R-:W-:-:S03]  /*10a0*/  LEA R23, R4, R21, 0x3 ;  /* 0x0000001504177211 */ /* 0x000fc600078e18ff */
[----:B------:R-:W-:Y:S01]  /*10b0*/  IMAD R22, R0, 0x80, R7 ;  /* 0x0000008000167824 */ /* 0x000fe200078e0207 */
[----:B------:R-:W-:-:S05]  /*10c0*/  IADD3 R25, PT, PT, R25, 0x10, RZ ;  /* 0x0000001019197810 */ /* 0x000fca0007ffe0ff */
[----:B------:R-:W-:Y:S01]  /*10d0*/  IMAD R25, R25, R3, R24 ;  /* 0x0000000319197224 */ /* 0x000fe200078e0218 */
[----:B--2---:R-:W-:Y:S04]  /*10e0*/  STS.64 [R23], R34 ;  /* 0x0000002217007388 */ /* 0x004fe80000000a00 */
[----:B---3--:R-:W-:Y:S01]  /*10f0*/  STS.64 [R22], R36 ;  /* 0x0000002416007388 */ /* 0x008fe20000000a00 */
[----:B------:R-:W-:Y:S06]  /*1100*/  BAR.SYNC.DEFER_BLOCKING 0x0 ;  /* 0x0000000000007b1d */ /* 0x000fec0000010000 */
[----:B------:R-:W-:Y:S04]  /*1110*/  LDS.64 R18, [R7] ;  /* 0x0000000007127984 */ /* 0x000fe80000000a00 */
[----:B------:R-:W0:Y:S04]  /*1120*/  LDS.128 R12, [R21] ;  /* 0x00000000150c7984 */ /* 0x000e280000000c00 */
[----:B------:R-:W1:Y:S04]  /*1130*/  LDS.64 R30, [R7+0x80] ;  /* 0x00008000071e7984 */ /* 0x000e680000000a00 */
[----:B------:R-:W-:Y:S04]  /*1140*/  LDS.64 R16, [R7+0x100] ;  /* 0x0001000007107984 */ /* 0x000fe80000000a00 */
[----:B------:R-:W2:Y:S01]  /*1150*/  LDS.128 R8, [R21+0x10] ;  /* 0x0000100015087984 */ /* 0x000ea20000000c00 */
[----:B0-----:R-:W-:-:S03]  /*1160*/  DFMA R32, R12, R18, R32 ;  /* 0x000000120c20722b */ /* 0x001fc60000000020 */
[----:B------:R-:W0:Y:S05]  /*1170*/  LDS.64 R18, [R7+0x180] ;  /* 0x0001800007127984 */ /* 0x000e2a0000000a00 */
        /* <DEDUP_REMOVED lines=24> */
[----:B------:R-:W-:Y:S01]  /*1300*/  IMAD.WIDE.U32 R36, R25, 0x8, R28 ;  /* 0x0000000819247825 */ /* 0x000fe200078e001c */
[----:B------:R-:W1:Y:S04]  /*1310*/  LDS.64 R30, [R7+0x680] ;  /* 0x00068000071e7984 */ /* 0x000e680000000a00 */
[----:B------:R-:W-:Y:S02]  /*1320*/  LDS.64 R24, [R7+0x700] ;  /* 0x0007000007187984 */ /* 0x000fe40000000a00 */
[----:B--2---:R-:W-:-:S02]  /*1330*/  DFMA R8, R12, R10, R8 ;  /* 0x0000000a0c08722b */ /* 0x004fc40000000008 */
[----:B------:R-:W-:Y:S06]  /*1340*/  LDS.64 R28, [R7+0x780] ;  /* 0x00078000071c7984 */ /* 0x000fec0000000a00 */
[----:B0-----:R-:W-:Y:S01]  /*1350*/  DFMA R16, R16, R14, R8 ;  /* 0x0000000e1010722b */ /* 0x001fe20000000008 */
[----:B------:R-:W0:Y:S01]  /*1360*/  LDS.128 R12, [R21+0x70] ;  /* 0x00007000150c7984 */ /* 0x000e220000000c00 */
[----:B------:R-:W-:Y:S06]  /*1370*/  BAR.SYNC.DEFER_BLOCKING 0x0 ;  /* 0x0000000000007b1d */ /* 0x000fec0000010000 */
[----:B------:R-:W2:Y:S04]  /*1380*/  LDG.E.64 R26, desc[UR8][R26.64+0x80] ;  /* 0x000080081a1a7981 */ /* 0x000ea8000c1e1b00 */
[----:B------:R-:W3:Y:S01]  /*1390*/  LDG.E.64 R36, desc[UR8][R36.64] ;  /* 0x0000000824247981 */ /* 0x000ee2000c1e1b00 */
[----:B------:R-:W-:-:S03]  /*13a0*/  VIADD R5, R5, 0x2 ;  /* 0x0000000205057836 */ /* 0x000fc60000000000 */
[----:B--2---:R1:W-:Y:S04]  /*13b0*/  STS.64 [R23], R26 ;  /* 0x0000001a17007388 */ /* 0x0043e80000000a00 */
[----:B---3--:R-:W-:Y:S01]  /*13c0*/  STS.64 [R22], R36 ;  /* 0x0000002416007388 */ /* 0x008fe20000000a00 */
[----:B------:R-:W-:Y:S06]  /*13d0*/  BAR.SYNC.DEFER_BLOCKING 0x0 ;  /* 0x0000000000007b1d */ /* 0x000fec0000010000 */
[----:B-1----:R-:W-:Y:S01]  /*13e0*/  DFMA R26, R30, R18, R16 ;  /* 0x000000121e1a722b */ /* 0x002fe20000000010 */
[----:B------:R-:W-:Y:S04]  /*13f0*/  LDS.64 R34, [R7] ;  /* 0x0000000007227984 */ /* 0x000fe80000000a00 */
[----:B------:R-:W1:Y:S04]  /*1400*/  LDS.128 R8, [R21] ;  /* 0x0000000015087984 */ /* 0x000e680000000c00 */
[----:B------:R-:W2:Y:S04]  /*1410*/  LDS.64 R32, [R7+0x80] ;  /* 0x0000800007207984 */ /* 0x000ea80000000a00 */
[----:B------:R-:W-:Y:S04]  /*1420*/  LDS.64 R30, [R7+0x100] ;  /* 0x00010000071e7984 */ /* 0x000fe80000000a00 */
[----:B------:R-:W3:Y:S01]  /*1430*/  LDS.128 R16, [R21+0x10] ;  /* 0x0000100015107984 */ /* 0x000ee20000000c00 */
[----:B0-----:R-:W-:-:S03]  /*1440*/  DFMA R12, R12, R24, R26 ;  /* 0x000000180c0c722b */ /* 0x001fc6000000001a */
[----:B------:R-:W0:Y:S04]  /*1450*/  LDS.64 R24, [R7+0x180] ;  /* 0x0001800007187984 */ /* 0x000e280000000a00 */
[----:B------:R-:W-:Y:S01]  /*1460*/  LDS.64 R22, [R7+0x280] ;  /* 0x0002800007167984 */ /* 0x000fe20000000a00 */
[----:B------:R-:W-:-:S03]  /*1470*/  DFMA R26, R28, R14, R12 ;  /* 0x0000000e1c1a722b */ /* 0x000fc6000000000c */
[----:B------:R-:W-:Y:S04]  /*1480*/  LDS.64 R28, [R7+0x200] ;  /* 0x00020000071c7984 */ /* 0x000fe80000000a00 */
[----:B------:R-:W4:Y:S01]  /*1490*/  LDS.128 R12, [R21+0x20] ;  /* 0x00002000150c7984 */ /* 0x000f220000000c00 */
[----:B-1----:R-:W-:-:S03]  /*14a0*/  DFMA R8, R8, R34, R26 ;  /* 0x000000220808722b */ /* 0x002fc6000000001a */
[----:B------:R-:W-:Y:S05]  /*14b0*/  LDS.64 R26, [R7+0x300] ;  /* 0x00030000071a7984 */ /* 0x000fea0000000a00 */
[----:B--2---:R-:W-:Y:S02]  /*14c0*/  DFMA R32, R32, R10, R8 ;  /* 0x0000000a2020722b */ /* 0x004fe40000000008 */
[----:B------:R-:W1:Y:S06]  /*14d0*/  LDS.128 R8, [R21+0x30] ;  /* 0x0000300015087984 */ /* 0x000e6c0000000c00 */
[----:B---3--:R-:W-:Y:S01]  /*14e0*/  DFMA R32, R16, R30, R32 ;  /* 0x0000001e1020722b */ /* 0x008fe20000000020 */
[----:B------:R-:W2:Y:S07]  /*14f0*/  LDS.64 R30, [R7+0x380] ;  /* 0x00038000071e7984 */ /* 0x000eae0000000a00 */
[----:B0-----:R-:W-:Y:S01]  /*1500*/  DFMA R32, R24, R18, R32 ;  /* 0x000000121820722b */ /* 0x001fe20000000020 */
[----:B------:R-:W-:Y:S04]  /*1510*/  LDS.64 R24, [R7+0x400] ;  /* 0x0004000007187984 */ /* 0x000fe80000000a00 */
[----:B------:R-:W0:Y:S03]  /*1520*/  LDS.128 R16, [R21+0x40] ;  /* 0x0000400015107984 */ /* 0x000e260000000c00 */
[----:B----4-:R-:W-:Y:S01]  /*1530*/  DFMA R32, R12, R28, R32 ;  /* 0x0000001c0c20722b */ /* 0x010fe20000000020 */
[----:B------:R-:W3:Y:S07]  /*1540*/  LDS.64 R28, [R7+0x480] ;  /* 0x00048000071c7984 */ /* 0x000eee0000000a00 */
[----:B------:R-:W-:Y:S01]  /*1550*/  DFMA R32, R22, R14, R32 ;  /* 0x0000000e1620722b */ /* 0x000fe20000000020 */
[----:B------:R-:W-:Y:S04]  /*1560*/  LDS.64 R22, [R7+0x500] ;  /* 0x0005000007167984 */ /* 0x000fe80000000a00 */
[----:B------:R-:W4:Y:S03]  /*1570*/  LDS.128 R12, [R21+0x50] ;  /* 0x00005000150c7984 */ /* 0x000f260000000c00 */
[----:B-1----:R-:W-:Y:S01]  /*1580*/  DFMA R32, R8, R26, R32 ;  /* 0x0000001a0820722b */ /* 0x002fe20000000020 */
[----:B------:R-:W1:Y:S07]  /*1590*/  LDS.64 R26, [R7+0x580] ;  /* 0x00058000071a7984 */ /* 0x000e6e0000000a00 */
[----:B--2---:R-:W-:Y:S01]  /*15a0*/  DFMA R32, R30, R10, R32 ;  /* 0x0000000a1e20722b */ /* 0x004fe20000000020 */
[----:B------:R-:W-:Y:S04]  /*15b0*/  LDS.64 R30, [R7+0x600] ;  /* 0x00060000071e7984 */ /* 0x000fe80000000a00 */
[----:B------:R-:W2:Y:S03]  /*15c0*/  LDS.128 R8, [R21+0x60] ;  /* 0x0000600015087984 */ /* 0x000ea60000000c00 */
[----:B0-----:R-:W-:Y:S01]  /*15d0*/  DFMA R32, R16, R24, R32 ;  /* 0x000000181020722b */ /* 0x001fe20000000020 */
[----:B------:R-:W0:Y:S07]  /*15e0*/  LDS.64 R24, [R7+0x680] ;  /* 0x0006800007187984 */ /* 0x000e2e0000000a00 */
[----:B---3--:R-:W-:Y:S01]  /*15f0*/  DFMA R32, R28, R18, R32 ;  /* 0x000000121c20722b */ /* 0x008fe20000000020 */
[----:B------:R-:W-:Y:S04]  /*1600*/  LDS.64 R28, [R7+0x700] ;  /* 0x00070000071c7984 */ /* 0x000fe80000000a00 */
[----:B------:R-:W3:Y:S03]  /*1610*/  LDS.128 R16, [R21+0x70] ;  /* 0x0000700015107984 */ /* 0x000ee60000000c00 */
[----:B----4-:R-:W-:-:S02]  /*1620*/  DFMA R12, R12, R22, R32 ;  /* 0x000000160c0c722b */ /* 0x010fc40000000020 */
[----:B------:R-:W4:Y:S06]  /*1630*/  LDS.64 R32, [R7+0x780] ;  /* 0x0007800007207984 */ /* 0x000f2c0000000a00 */
[----:B-1----:R-:W-:-:S08]  /*1640*/  DFMA R12, R26, R14, R12 ;  /* 0x0000000e1a0c722b */ /* 0x002fd0000000000c */
[----:B--2---:R-:W-:-:S08]  /*1650*/  DFMA R8, R8, R30, R12 ;  /* 0x0000001e0808722b */ /* 0x004fd0000000000c */
[----:B0-----:R-:W-:-:S08]  /*1660*/  DFMA R8, R24, R10, R8 ;  /* 0x0000000a1808722b */ /* 0x001fd00000000008 */
[----:B---3--:R-:W-:-:S08]  /*1670*/  DFMA R8, R16, R28, R8 ;  /* 0x0000001c1008722b */ /* 0x008fd00000000008 */
[----:B----4-:R-:W-:Y:S01]  /*1680*/  DFMA R32, R32, R18, R8 ;  /* 0x000000122020722b */ /* 0x010fe20000000008 */
[----:B------:R-:W-:Y:S10]  /*1690*/  BAR.SYNC.DEFER_BLOCKING 0x0 ;  /* 0x0000000000007b1d */ /* 0x000ff40000010000 */
.L_x_3:
[----:B------:R-:W-:Y:S05]  /*16a0*/  @P1 BRA `(.L_x_0) ;  /* 0x0000000000fc1947 */ /* 0x000fea0003800000 */
[----:B------:R-:W0:Y:S01]  /*16b0*/  LDC.64 R8, c[0x0][0x380] ;  /* 0x0000e000ff087b82 */ /* 0x000e220000000a00 */
[C---:B------:R-:W-:Y:S01]  /*16c0*/  LEA R12, R5.reuse, R0, 0x4 ;  /* 0x00000000050c7211 */ /* 0x040fe200078e20ff */
[----:B------:R-:W-:Y:S01]  /*16d0*/  IMAD R7, R2, 0x10, R4 ;  /* 0x0000001002077824 */ /* 0x000fe200078e0204 */
[----:B------:R-:W-:-:S03]  /*16e0*/  LEA R5, R5, R6, 0x4 ;  /* 0x0000000605057211 */ /* 0x000fc600078e20ff */
        /* <DEDUP_REMOVED lines=12> */
[----:B------:R-:W-:-:S03]  /*17b0*/  LEA R5, R4, UR6, 0x3 ;  /* 0x0000000604057c11 */ /* 0x000fc6000f8e18ff */
[----:B------:R-:W-:Y:S01]  /*17c0*/  IMAD R21, R4, 0x8, R7 ;  /* 0x0000000804157824 */ /* 0x000fe200078e0207 */
[----:B------:R-:W-:-:S04]  /*17d0*/  LEA R0, R0, R5, 0x7 ;  /* 0x0000000500007211 */ /* 0x000fc800078e38ff */
        /* <DEDUP_REMOVED lines=8> */
[----:B------:R-:W3:Y:S04]  /*1860*/  LDS.64 R24, [R5+0x180] ;  /* 0x0001800005187984 */ /* 0x000ee80000000a00 */
[----:B------:R-:W-:Y:S04]  /*1870*/  LDS.64 R22, [R5+0x200] ;  /* 0x0002000005167984 */ /* 0x000fe80000000a00 */
[----:B------:R-:W4:Y:S01]  /*1880*/  LDS.128 R16, [R7+0x20] ;  /* 0x0000200007107984 */ /* 0x000f220000000c00 */
[----:B0-----:R-:W-:-:S03]  /*1890*/  DFMA R8, R8, R36, R32 ;  /* 0x000000240808722b */ /* 0x001fc60000000020 */
[----:B------:R-:W0:Y:S05]  /*18a0*/  LDS.64 R32, [R5+0x280] ;  /* 0x0002800005207984 */ /* 0x000e2a0000000a00 */
[----:B-1----:R-:W-:Y:S01]  /*18b0*/  DFMA R30, R26, R10, R8 ;  /* 0x0000000a1a1e722b */ /* 0x002fe20000000008 */
[----:B------:R-:W-:Y:S04]  /*18c0*/  LDS.64 R26, [R5+0x300] ;  /* 0x00030000051a7984 */ /* 0x000fe80000000a00 */
[----:B------:R-:W1:Y:S03]  /*18d0*/  LDS.128 R8, [R7+0x30] ;  /* 0x0000300007087984 */ /* 0x000e660000000c00 */
[----:B--2---:R-:W-:Y:S01]  /*18e0*/  DFMA R12, R12, R28, R30 ;  /* 0x0000001c0c0c722b */ /* 0x004fe2000000001e */
[----:B------:R-:W2:Y:S07]  /*18f0*/  LDS.64 R28, [R5+0x380] ;  /* 0x00038000051c7984 */ /* 0x000eae0000000a00 */
[----:B---3--:R-:W-:Y:S01]  /*1900*/  DFMA R30, R24, R14, R12 ;  /* 0x0000000e181e722b */ /* 0x008fe2000000000c */
[----:B------:R-:W-:Y:S04]  /*1910*/  LDS.64 R24, [R5+0x400] ;  /* 0x0004000005187984 */ /* 0x000fe80000000a00 */
[----:B------:R-:W3:Y:S03]  /*1920*/  LDS.128 R12, [R7+0x40] ;  /* 0x00004000070c7984 */ /* 0x000ee60000000c00 */
[----:B----4-:R-:W-:-:S02]  /*1930*/  DFMA R16, R16, R22, R30 ;  /* 0x000000161010722b */ /* 0x010fc4000000001e */
[----:B------:R-:W4:Y:S04]  /*1940*/  LDS.64 R30, [R5+0x480] ;  /* 0x00048000051e7984 */ /* 0x000f280000000a00 */
[----:B------:R-:W-:Y:S02]  /*1950*/  LDS.64 R22, [R5+0x500] ;  /* 0x0005000005167984 */ /* 0x000fe40000000a00 */
[----:B0-----:R-:W-:Y:S02]  /*1960*/  DFMA R32, R32, R18, R16 ;  /* 0x000000122020722b */ /* 0x001fe40000000010 */
[----:B------:R-:W0:Y:S06]  /*1970*/  LDS.128 R16, [R7+0x50] ;  /* 0x0000500007107984 */ /* 0x000e2c0000000c00 */
[----:B-1----:R-:W-:Y:S01]  /*1980*/  DFMA R8, R8, R26, R32 ;  /* 0x0000001a0808722b */ /* 0x002fe20000000020 */
[----:B------:R-:W1:Y:S07]  /*1990*/  LDS.64 R26, [R5+0x580] ;  /* 0x00058000051a7984 */ /* 0x000e6e0000000a00 */
[----:B--2---:R-:W-:Y:S01]  /*19a0*/  DFMA R32, R28, R10, R8 ;  /* 0x0000000a1c20722b */ /* 0x004fe20000000008 */
[----:B------:R-:W-:Y:S04]  /*19b0*/  LDS.64 R28, [R5+0x600] ;  /* 0x00060000051c7984 */ /* 0x000fe80000000a00 */
[----:B------:R-:W2:Y:S03]  /*19c0*/  LDS.128 R8, [R7+0x60] ;  /* 0x0000600007087984 */ /* 0x000ea60000000c00 */
[----:B---3--:R-:W-:Y:S01]  /*19d0*/  DFMA R12, R12, R24, R32 ;  /* 0x000000180c0c722b */ /* 0x008fe20000000020 */
[----:B------:R-:W3:Y:S07]  /*19e0*/  LDS.64 R24, [R5+0x680] ;  /* 0x0006800005187984 */ /* 0x000eee0000000a00 */
[----:B----4-:R-:W-:Y:S01]  /*19f0*/  DFMA R32, R30, R14, R12 ;  /* 0x0000000e1e20722b */ /* 0x010fe2000000000c */
[----:B------:R-:W-:Y:S04]  /*1a00*/  LDS.64 R30, [R5+0x700] ;  /* 0x00070000051e7984 */ /* 0x000fe80000000a00 */
[----:B------:R-:W4:Y:S03]  /*1a10*/  LDS.128 R12, [R7+0x70] ;  /* 0x00007000070c7984 */ /* 0x000f260000000c00 */
[----:B0-----:R-:W-:-:S02]  /*1a20*/  DFMA R16, R16, R22, R32 ;  /* 0x000000161010722b */ /* 0x001fc40000000020 */
[----:B------:R-:W0:Y:S06]  /*1a30*/  LDS.64 R32, [R5+0x780] ;  /* 0x0007800005207984 */ /* 0x000e2c0000000a00 */
[----:B-1----:R-:W-:-:S08]  /*1a40*/  DFMA R16, R26, R18, R16 ;  /* 0x000000121a10722b */ /* 0x002fd00000000010 */
[----:B--2---:R-:W-:-:S08]  /*1a50*/  DFMA R8, R8, R28, R16 ;  /* 0x0000001c0808722b */ /* 0x004fd00000000010 */
[----:B---3--:R-:W-:-:S08]  /*1a60*/  DFMA R8, R24, R10, R8 ;  /* 0x0000000a1808722b */ /* 0x008fd00000000008 */
[----:B----4-:R-:W-:-:S08]  /*1a70*/  DFMA R8, R12, R30, R8 ;  /* 0x0000001e0c08722b */ /* 0x010fd00000000008 */
[----:B0-----:R-:W-:Y:S01]  /*1a80*/  DFMA R32, R32, R14, R8 ;  /* 0x0000000e2020722b */ /* 0x001fe20000000008 */
[----:B------:R-:W-:Y:S10]  /*1a90*/  BAR.SYNC.DEFER_BLOCKING 0x0 ;  /* 0x0000000000007b1d */ /* 0x000ff40000010000 */
.L_x_0:
[----:B------:R-:W0:Y:S01]  /*1aa0*/  LDC.64 R6, c[0x0][0x390] ;  /* 0x0000e400ff067b82 */ /* 0x000e220000000a00 */
[----:B------:R-:W-:-:S04]  /*1ab0*/  IMAD R2, R2, 0x10, R4 ;  /* 0x0000001002027824 */ /* 0x000fc800078e0204 */
[----:B------:R-:W-:-:S04]  /*1ac0*/  IMAD R3, R20, R3, R2 ;  /* 0x0000000314037224 */ /* 0x000fc800078e0202 */
[----:B0-----:R-:W-:-:S05]  /*1ad0*/  IMAD.WIDE R2, R3, 0x8, R6 ;  /* 0x0000000803027825 */ /* 0x001fca00078e0206 */
[----:B------:R-:W-:Y:S01]  /*1ae0*/  STG.E.64 desc[UR8][R2.64], R32 ;  /* 0x0000002002007986 */ /* 0x000fe2000c101b08 */
[----:B------:R-:W-:Y:S05]  /*1af0*/  EXIT ;  /* 0x000000000000794d */ /* 0x000fea0003800000 */
.L_x_4:
[----:B------:R-:W-:-:S00]  /*1b00*/  BRA `(.L_x_4) ;  /* 0xfffffffc00fc7947 */ /* 0x000fc0000383ffff */
[----:B------:R-:W-:-:S00]  /*1b10*/  NOP ;  /* 0x0000000000007918 */ /* 0x000fc00000000000 */
        /* <DEDUP_REMOVED lines=14> */
.L_x_5:


//--------------------- .nv.shared._Z20TiledMatrixMulKernelPdS_S_i --------------------------
	.section	.nv.shared._Z20TiledMatrixMulKernelPdS_S_i,"aw",@nobits
	.sectionflags	@""
	.align	8
.nv.shared._Z20TiledMatrixMulKernelPdS_S_i:
	.zero		5120


//--------------------- .nv.shared.reserved.0     --------------------------
	.section	.nv.shared.reserved.0,"aw",@nobits
	.weak		__nv_reservedSMEM_offset_0_alias
	.size		__nv_reservedSMEM_offset_0_alias, 0, 64
	.other		__nv_reservedSMEM_offset_0_alias,@"STO_CUDA_RESERVED_SHARED STV_DEFAULT"
__nv_reservedSMEM_offset_0_alias:
	.zero		0
	.zero		64


//--------------------- .nv.constant0._Z20TiledMatrixMulKernelPdS_S_i --------------------------
	.section	.nv.constant0._Z20TiledMatrixMulKernelPdS_S_i,"a",@progbits
	.sectionflags	@""
	.align	4
.nv.constant0._Z20TiledMatrixMulKernelPdS_S_i:
	.zero		924


//--------------------- SYMBOLS --------------------------

	.type		.nv.reservedSmem.offset0,@object
	.size		.nv.reservedSmem.offset0,0x4
	.type		.nv.reservedSmem.cap,@object
	.size		.nv.reservedSmem.cap,0x4
